//
// Generated by NVIDIA NVVM Compiler
//
// Compiler Build ID: CL-36424714
// Cuda compilation tools, release 13.0, V13.0.88
// Based on NVVM 20.0.0
//

.version 9.0
.target sm_100
.address_size 64

	// .globl	_Z17Rotate3D_bilinearPfS_iif
.global .align 4 .b8 __cudart_i2opi_f[24] = {65, 144, 67, 60, 153, 149, 98, 219, 192, 221, 52, 245, 209, 87, 39, 252, 41, 21, 68, 78, 110, 131, 249, 162};

.visible .entry _Z17Rotate3D_bilinearPfS_iif(
	.param .u64 .ptr .align 1 _Z17Rotate3D_bilinearPfS_iif_param_0,
	.param .u64 .ptr .align 1 _Z17Rotate3D_bilinearPfS_iif_param_1,
	.param .u32 _Z17Rotate3D_bilinearPfS_iif_param_2,
	.param .u32 _Z17Rotate3D_bilinearPfS_iif_param_3,
	.param .f32 _Z17Rotate3D_bilinearPfS_iif_param_4
)
{
	.local .align 4 .b8 	__local_depot0[28];
	.reg .b64 	%SP;
	.reg .b64 	%SPL;
	.reg .pred 	%p<22>;
	.reg .b32 	%r<114>;
	.reg .b32 	%f<82>;
	.reg .b64 	%rd<49>;
	.reg .b64 	%fd<5>;

	mov.u64 	%SPL, __local_depot0;
	ld.param.u64 	%rd16, [_Z17Rotate3D_bilinearPfS_iif_param_0];
	ld.param.u64 	%rd17, [_Z17Rotate3D_bilinearPfS_iif_param_1];
	ld.param.u32 	%r32, [_Z17Rotate3D_bilinearPfS_iif_param_2];
	ld.param.u32 	%r33, [_Z17Rotate3D_bilinearPfS_iif_param_3];
	ld.param.f32 	%f13, [_Z17Rotate3D_bilinearPfS_iif_param_4];
	add.u64 	%rd1, %SPL, 0;
	mov.u32 	%r34, %ctaid.x;
	mov.u32 	%r35, %ntid.x;
	mov.u32 	%r36, %tid.x;
	mad.lo.s32 	%r1, %r34, %r35, %r36;
	mov.u32 	%r37, %ctaid.y;
	mov.u32 	%r38, %ntid.y;
	mov.u32 	%r39, %tid.y;
	mad.lo.s32 	%r2, %r37, %r38, %r39;
	div.rn.f32 	%f14, %f13, 0f43340000;
	mul.f32 	%f1, %f14, 0f40490FDB;
	mul.f32 	%f15, %f1, 0f3F22F983;
	cvt.rni.s32.f32 	%r113, %f15;
	cvt.rn.f32.s32 	%f16, %r113;
	fma.rn.f32 	%f17, %f16, 0fBFC90FDA, %f1;
	fma.rn.f32 	%f18, %f16, 0fB3A22168, %f17;
	fma.rn.f32 	%f81, %f16, 0fA7C234C5, %f18;
	abs.f32 	%f3, %f1;
	setp.ltu.f32 	%p1, %f3, 0f47CE4780;
	mov.u32 	%r109, %r113;
	mov.f32 	%f80, %f81;
	@%p1 bra 	$L__BB0_8;
	setp.neu.f32 	%p2, %f3, 0f7F800000;
	@%p2 bra 	$L__BB0_3;
	mov.f32 	%f21, 0f00000000;
	mul.rn.f32 	%f80, %f1, %f21;
	mov.b32 	%r109, 0;
	bra.uni 	$L__BB0_8;
$L__BB0_3:
	mov.b32 	%r4, %f1;
	shl.b32 	%r41, %r4, 8;
	or.b32  	%r5, %r41, -2147483648;
	mov.b64 	%rd45, 0;
	mov.b32 	%r106, 0;
	mov.u64 	%rd43, __cudart_i2opi_f;
	mov.u64 	%rd44, %rd1;
$L__BB0_4:
	.pragma "nounroll";
	ld.global.nc.u32 	%r42, [%rd43];
	mad.wide.u32 	%rd21, %r42, %r5, %rd45;
	shr.u64 	%rd45, %rd21, 32;
	st.local.u32 	[%rd44], %rd21;
	add.s32 	%r106, %r106, 1;
	add.s64 	%rd44, %rd44, 4;
	add.s64 	%rd43, %rd43, 4;
	setp.ne.s32 	%p3, %r106, 6;
	@%p3 bra 	$L__BB0_4;
	shr.u32 	%r43, %r4, 23;
	st.local.u32 	[%rd1+24], %rd45;
	and.b32  	%r8, %r43, 31;
	and.b32  	%r44, %r43, 224;
	add.s32 	%r45, %r44, -128;
	shr.u32 	%r46, %r45, 5;
	mul.wide.u32 	%rd22, %r46, 4;
	sub.s64 	%rd8, %rd1, %rd22;
	ld.local.u32 	%r107, [%rd8+24];
	ld.local.u32 	%r108, [%rd8+20];
	setp.eq.s32 	%p4, %r8, 0;
	@%p4 bra 	$L__BB0_7;
	shf.l.wrap.b32 	%r107, %r108, %r107, %r8;
	ld.local.u32 	%r47, [%rd8+16];
	shf.l.wrap.b32 	%r108, %r47, %r108, %r8;
$L__BB0_7:
	shr.u32 	%r48, %r107, 30;
	shf.l.wrap.b32 	%r49, %r108, %r107, 2;
	shl.b32 	%r50, %r108, 2;
	shr.u32 	%r51, %r49, 31;
	add.s32 	%r52, %r51, %r48;
	neg.s32 	%r53, %r52;
	setp.lt.s32 	%p5, %r4, 0;
	selp.b32 	%r109, %r53, %r52, %p5;
	xor.b32  	%r54, %r49, %r4;
	shr.s32 	%r55, %r49, 31;
	xor.b32  	%r56, %r55, %r49;
	xor.b32  	%r57, %r55, %r50;
	cvt.u64.u32 	%rd23, %r56;
	shl.b64 	%rd24, %rd23, 32;
	cvt.u64.u32 	%rd25, %r57;
	or.b64  	%rd26, %rd24, %rd25;
	cvt.rn.f64.s64 	%fd1, %rd26;
	mul.f64 	%fd2, %fd1, 0d3BF921FB54442D19;
	cvt.rn.f32.f64 	%f19, %fd2;
	neg.f32 	%f20, %f19;
	setp.lt.s32 	%p6, %r54, 0;
	selp.f32 	%f80, %f20, %f19, %p6;
$L__BB0_8:
	setp.ltu.f32 	%p7, %f3, 0f47CE4780;
	add.s32 	%r59, %r109, 1;
	mul.rn.f32 	%f22, %f80, %f80;
	and.b32  	%r60, %r109, 1;
	setp.eq.b32 	%p8, %r60, 1;
	selp.f32 	%f23, %f80, 0f3F800000, %p8;
	fma.rn.f32 	%f24, %f22, %f23, 0f00000000;
	fma.rn.f32 	%f25, %f22, 0f37CBAC00, 0fBAB607ED;
	selp.f32 	%f26, 0fB94D4153, %f25, %p8;
	selp.f32 	%f27, 0f3C0885E4, 0f3D2AAABB, %p8;
	fma.rn.f32 	%f28, %f26, %f22, %f27;
	selp.f32 	%f29, 0fBE2AAAA8, 0fBEFFFFFF, %p8;
	fma.rn.f32 	%f30, %f28, %f22, %f29;
	fma.rn.f32 	%f31, %f30, %f24, %f23;
	and.b32  	%r61, %r59, 2;
	setp.eq.s32 	%p9, %r61, 0;
	mov.f32 	%f32, 0f00000000;
	sub.f32 	%f33, %f32, %f31;
	selp.f32 	%f7, %f31, %f33, %p9;
	@%p7 bra 	$L__BB0_16;
	setp.neu.f32 	%p10, %f3, 0f7F800000;
	@%p10 bra 	$L__BB0_11;
	mov.f32 	%f36, 0f00000000;
	mul.rn.f32 	%f81, %f1, %f36;
	mov.b32 	%r113, 0;
	bra.uni 	$L__BB0_16;
$L__BB0_11:
	mov.b32 	%r17, %f1;
	shl.b32 	%r63, %r17, 8;
	or.b32  	%r18, %r63, -2147483648;
	mov.b64 	%rd48, 0;
	mov.b32 	%r110, 0;
	mov.u64 	%rd46, __cudart_i2opi_f;
	mov.u64 	%rd47, %rd1;
$L__BB0_12:
	.pragma "nounroll";
	ld.global.nc.u32 	%r64, [%rd46];
	mad.wide.u32 	%rd29, %r64, %r18, %rd48;
	shr.u64 	%rd48, %rd29, 32;
	st.local.u32 	[%rd47], %rd29;
	add.s32 	%r110, %r110, 1;
	add.s64 	%rd47, %rd47, 4;
	add.s64 	%rd46, %rd46, 4;
	setp.ne.s32 	%p11, %r110, 6;
	@%p11 bra 	$L__BB0_12;
	shr.u32 	%r65, %r17, 23;
	st.local.u32 	[%rd1+24], %rd48;
	and.b32  	%r21, %r65, 31;
	and.b32  	%r66, %r65, 224;
	add.s32 	%r67, %r66, -128;
	shr.u32 	%r68, %r67, 5;
	mul.wide.u32 	%rd30, %r68, 4;
	sub.s64 	%rd15, %rd1, %rd30;
	ld.local.u32 	%r111, [%rd15+24];
	ld.local.u32 	%r112, [%rd15+20];
	setp.eq.s32 	%p12, %r21, 0;
	@%p12 bra 	$L__BB0_15;
	shf.l.wrap.b32 	%r111, %r112, %r111, %r21;
	ld.local.u32 	%r69, [%rd15+16];
	shf.l.wrap.b32 	%r112, %r69, %r112, %r21;
$L__BB0_15:
	shr.u32 	%r70, %r111, 30;
	shf.l.wrap.b32 	%r71, %r112, %r111, 2;
	shl.b32 	%r72, %r112, 2;
	shr.u32 	%r73, %r71, 31;
	add.s32 	%r74, %r73, %r70;
	neg.s32 	%r75, %r74;
	setp.lt.s32 	%p13, %r17, 0;
	selp.b32 	%r113, %r75, %r74, %p13;
	xor.b32  	%r76, %r71, %r17;
	shr.s32 	%r77, %r71, 31;
	xor.b32  	%r78, %r77, %r71;
	xor.b32  	%r79, %r77, %r72;
	cvt.u64.u32 	%rd31, %r78;
	shl.b64 	%rd32, %rd31, 32;
	cvt.u64.u32 	%rd33, %r79;
	or.b64  	%rd34, %rd32, %rd33;
	cvt.rn.f64.s64 	%fd3, %rd34;
	mul.f64 	%fd4, %fd3, 0d3BF921FB54442D19;
	cvt.rn.f32.f64 	%f34, %fd4;
	neg.f32 	%f35, %f34;
	setp.lt.s32 	%p14, %r76, 0;
	selp.f32 	%f81, %f35, %f34, %p14;
$L__BB0_16:
	mul.rn.f32 	%f37, %f81, %f81;
	and.b32  	%r81, %r113, 1;
	setp.eq.b32 	%p15, %r81, 1;
	selp.f32 	%f38, 0f3F800000, %f81, %p15;
	fma.rn.f32 	%f39, %f37, %f38, 0f00000000;
	fma.rn.f32 	%f40, %f37, 0f37CBAC00, 0fBAB607ED;
	selp.f32 	%f41, %f40, 0fB94D4153, %p15;
	selp.f32 	%f42, 0f3D2AAABB, 0f3C0885E4, %p15;
	fma.rn.f32 	%f43, %f41, %f37, %f42;
	selp.f32 	%f44, 0fBEFFFFFF, 0fBE2AAAA8, %p15;
	fma.rn.f32 	%f45, %f43, %f37, %f44;
	fma.rn.f32 	%f46, %f45, %f39, %f38;
	and.b32  	%r82, %r113, 2;
	setp.eq.s32 	%p16, %r82, 0;
	mov.f32 	%f47, 0f00000000;
	sub.f32 	%f48, %f47, %f46;
	selp.f32 	%f49, %f46, %f48, %p16;
	cvt.rn.f32.s32 	%f50, %r1;
	shr.u32 	%r83, %r32, 31;
	add.s32 	%r84, %r32, %r83;
	shr.s32 	%r85, %r84, 1;
	sub.s32 	%r86, %r32, %r85;
	cvt.rn.f32.s32 	%f51, %r86;
	sub.f32 	%f52, %f50, %f51;
	cvt.rn.f32.u32 	%f53, %r2;
	shr.u32 	%r87, %r33, 31;
	add.s32 	%r88, %r33, %r87;
	shr.s32 	%r89, %r88, 1;
	sub.s32 	%r90, %r33, %r89;
	cvt.rn.f32.s32 	%f54, %r90;
	sub.f32 	%f55, %f53, %f54;
	mul.f32 	%f56, %f55, %f49;
	fma.rn.f32 	%f57, %f52, %f7, %f56;
	add.f32 	%f11, %f57, %f51;
	mul.f32 	%f58, %f55, %f7;
	mul.f32 	%f59, %f52, %f49;
	sub.f32 	%f60, %f58, %f59;
	add.f32 	%f12, %f60, %f54;
	cvt.rmi.f32.f32 	%f61, %f11;
	cvt.rzi.s32.f32 	%r91, %f61;
	cvt.rmi.f32.f32 	%f62, %f12;
	cvt.rzi.s32.f32 	%r92, %f62;
	add.s32 	%r93, %r91, 1;
	add.s32 	%r94, %r92, 1;
	or.b32  	%r95, %r91, %r92;
	setp.ge.s32 	%p17, %r93, %r32;
	setp.lt.s32 	%p18, %r95, 0;
	setp.ge.s32 	%p19, %r94, %r33;
	or.pred  	%p20, %p17, %p19;
	or.pred  	%p21, %p20, %p18;
	@%p21 bra 	$L__BB0_18;
	cvt.rn.f32.s32 	%f63, %r91;
	sub.f32 	%f64, %f11, %f63;
	cvt.rn.f32.s32 	%f65, %r92;
	sub.f32 	%f66, %f12, %f65;
	mov.u32 	%r96, %tid.z;
	mov.u32 	%r97, %ntid.z;
	mov.u32 	%r98, %ctaid.z;
	mad.lo.s32 	%r99, %r98, %r97, %r96;
	mul.lo.s32 	%r100, %r32, %r99;
	mul.lo.s32 	%r101, %r100, %r33;
	mad.lo.s32 	%r102, %r92, %r32, %r101;
	add.s32 	%r103, %r102, %r91;
	cvta.to.global.u64 	%rd35, %rd17;
	mul.wide.s32 	%rd36, %r103, 4;
	add.s64 	%rd37, %rd35, %rd36;
	ld.global.f32 	%f67, [%rd37];
	mul.wide.s32 	%rd38, %r32, 4;
	add.s64 	%rd39, %rd37, %rd38;
	ld.global.f32 	%f68, [%rd39];
	ld.global.f32 	%f69, [%rd37+4];
	ld.global.f32 	%f70, [%rd39+4];
	sub.f32 	%f71, %f68, %f67;
	fma.rn.f32 	%f72, %f66, %f71, %f67;
	sub.f32 	%f73, %f69, %f67;
	fma.rn.f32 	%f74, %f64, %f73, %f72;
	add.f32 	%f75, %f67, %f70;
	sub.f32 	%f76, %f75, %f69;
	sub.f32 	%f77, %f76, %f68;
	mul.f32 	%f78, %f64, %f77;
	fma.rn.f32 	%f79, %f66, %f78, %f74;
	mad.lo.s32 	%r104, %r32, %r2, %r1;
	add.s32 	%r105, %r104, %r101;
	cvta.to.global.u64 	%rd40, %rd16;
	mul.wide.s32 	%rd41, %r105, 4;
	add.s64 	%rd42, %rd40, %rd41;
	st.global.f32 	[%rd42], %f79;
$L__BB0_18:
	ret;

}


// ===== COMPILED SASS (sm_100) =====

	.target	sm_100

	.elftype	@"ET_EXEC"


//--------------------- .note.nv.tkinfo           --------------------------
	.section	.note.nv.tkinfo,"",@"SHT_NOTE"
	.sectionflags	@"SHF_NOTE_NV_TKINFO"
	.tkinfo
        /*0018*/ 	.word	0x00000002
        /*0030*/ 	.string	""
        /*0030*/ 	.string	"ptxas"
        /*0030*/ 	.string	"Cuda compilation tools, release 13.0, V13.0.88"
        /*0030*/ 	.string	"Build cuda_13.0.r13.0/compiler.36424714_0"
        /*0030*/ 	.string	"-arch sm_100 -m 64 "



//--------------------- .note.nv.cuinfo           --------------------------
	.section	.note.nv.cuinfo,"",@"SHT_NOTE"
	.sectionflags	@"SHF_NOTE_NV_CUINFO"
        /*0018*/ 	.short	0x0002
        /*001a*/ 	.short	0x0064
        /*001c*/ 	.short	0x0082
	.zero		2


//--------------------- .nv.info                  --------------------------
	.section	.nv.info,"",@"SHT_CUDA_INFO"
	.align	4


	//----- nvinfo : EIATTR_REGCOUNT
	.align		4
        /*0000*/ 	.byte	0x04, 0x2f
        /*0002*/ 	.short	(.L_2 - .L_1)
	.align		4
.L_1:
        /*0004*/ 	.word	index@(_Z17Rotate3D_bilinearPfS_iif)
        /*0008*/ 	.word	0x0000001a


	//----- nvinfo : EIATTR_FRAME_SIZE
	.align		4
.L_2:
        /*000c*/ 	.byte	0x04, 0x11
        /*000e*/ 	.short	(.L_4 - .L_3)
	.align		4
.L_3:
        /*0010*/ 	.word	index@($__internal_0_$__cuda_sm3x_div_rn_noftz_f32_slowpath)
        /*0014*/ 	.word	0x00000020


	//----- nvinfo : EIATTR_FRAME_SIZE
	.align		4
.L_4:
        /*0018*/ 	.byte	0x04, 0x11
        /*001a*/ 	.short	(.L_6 - .L_5)
	.align		4
.L_5:
        /*001c*/ 	.word	index@(_Z17Rotate3D_bilinearPfS_iif)
        /*0020*/ 	.word	0x00000020


	//----- nvinfo : EIATTR_MIN_STACK_SIZE
	.align		4
.L_6:
        /*0024*/ 	.byte	0x04, 0x12
        /*0026*/ 	.short	(.L_8 - .L_7)
	.align		4
.L_7:
        /*0028*/ 	.word	index@(_Z17Rotate3D_bilinearPfS_iif)
        /*002c*/ 	.word	0x00000020
.L_8:


//--------------------- .nv.compat                --------------------------
	.section	.nv.compat,"",@"SHT_CUDA_COMPAT_INFO"
	.align	4
        /*0000*/ 	.byte	0x02, 0x09, 0x00, 0x00, 0x02, 0x02, 0x01, 0x00, 0x02, 0x05, 0x05, 0x00, 0x03, 0x07, 0x01, 0x01
        /*0010*/ 	.byte	0x02, 0x03, 0x00, 0x00, 0x02, 0x06, 0x01, 0x00, 0x04, 0x0b, 0x08, 0x00, 0x01, 0x00, 0x00, 0x00
        /*0020*/ 	.byte	0x00, 0x00, 0x00, 0x00


//--------------------- .nv.info._Z17Rotate3D_bilinearPfS_iif --------------------------
	.section	.nv.info._Z17Rotate3D_bilinearPfS_iif,"",@"SHT_CUDA_INFO"
	.sectionflags	@""
	.align	4


	//----- nvinfo : EIATTR_CUDA_API_VERSION
	.align		4
        /*0000*/ 	.byte	0x04, 0x37
        /*0002*/ 	.short	(.L_10 - .L_9)
.L_9:
        /*0004*/ 	.word	0x00000082


	//----- nvinfo : EIATTR_KPARAM_INFO
	.align		4
.L_10:
        /*0008*/ 	.byte	0x04, 0x17
        /*000a*/ 	.short	(.L_12 - .L_11)
.L_11:
        /*000c*/ 	.word	0x00000000
        /*0010*/ 	.short	0x0004
        /*0012*/ 	.short	0x0018
        /*0014*/ 	.byte	0x00, 0xf0, 0x11, 0x00


	//----- nvinfo : EIATTR_KPARAM_INFO
	.align		4
.L_12:
        /*0018*/ 	.byte	0x04, 0x17
        /*001a*/ 	.short	(.L_14 - .L_13)
.L_13:
        /*001c*/ 	.word	0x00000000
        /*0020*/ 	.short	0x0003
        /*0022*/ 	.short	0x0014
        /*0024*/ 	.byte	0x00, 0xf0, 0x11, 0x00


	//----- nvinfo : EIATTR_KPARAM_INFO
	.align		4
.L_14:
        /*0028*/ 	.byte	0x04, 0x17
        /*002a*/ 	.short	(.L_16 - .L_15)
.L_15:
        /*002c*/ 	.word	0x00000000
        /*0030*/ 	.short	0x0002
        /*0032*/ 	.short	0x0010
        /*0034*/ 	.byte	0x00, 0xf0, 0x11, 0x00


	//----- nvinfo : EIATTR_KPARAM_INFO
	.align		4
.L_16:
        /*0038*/ 	.byte	0x04, 0x17
        /*003a*/ 	.short	(.L_18 - .L_17)
.L_17:
        /*003c*/ 	.word	0x00000000
        /*0040*/ 	.short	0x0001
        /*0042*/ 	.short	0x0008
        /*0044*/ 	.byte	0x00, 0xf5, 0x21, 0x00


	//----- nvinfo : EIATTR_KPARAM_INFO
	.align		4
.L_18:
        /*0048*/ 	.byte	0x04, 0x17
        /*004a*/ 	.short	(.L_20 - .L_19)
.L_19:
        /*004c*/ 	.word	0x00000000
        /*0050*/ 	.short	0x0000
        /*0052*/ 	.short	0x0000
        /*0054*/ 	.byte	0x00, 0xf5, 0x21, 0x00


	//----- nvinfo : EIATTR_SPARSE_MMA_MASK
	.align		4
.L_20:
        /*0058*/ 	.byte	0x03, 0x50
        /*005a*/ 	.short	0x0000


	//----- nvinfo : EIATTR_MAXREG_COUNT
	.align		4
        /*005c*/ 	.byte	0x03, 0x1b
        /*005e*/ 	.short	0x00ff


	//----- nvinfo : EIATTR_MERCURY_ISA_VERSION
	.align		4
        /*0060*/ 	.byte	0x03, 0x5f
        /*0062*/ 	.short	0x0101


	//----- nvinfo : EIATTR_VRC_CTA_INIT_COUNT
	.align		4
        /*0064*/ 	.byte	0x02, 0x4a
	.zero		1
	.zero		1


	//----- nvinfo : EIATTR_EXIT_INSTR_OFFSETS
	.align		4
        /*0068*/ 	.byte	0x04, 0x1c
        /*006a*/ 	.short	(.L_22 - .L_21)


	//   ....[0]....
.L_21:
        /*006c*/ 	.word	0x00000d00


	//   ....[1]....
        /*0070*/ 	.word	0x00000f20


	//----- nvinfo : EIATTR_CRS_STACK_SIZE
	.align		4
.L_22:
        /*0074*/ 	.byte	0x04, 0x1e
        /*0076*/ 	.short	(.L_24 - .L_23)
.L_23:
        /*0078*/ 	.word	0x00000000


	//----- nvinfo : EIATTR_CBANK_PARAM_SIZE
	.align		4
.L_24:
        /*007c*/ 	.byte	0x03, 0x19
        /*007e*/ 	.short	0x001c


	//----- nvinfo : EIATTR_PARAM_CBANK
	.align		4
        /*0080*/ 	.byte	0x04, 0x0a
        /*0082*/ 	.short	(.L_26 - .L_25)
	.align		4
.L_25:
        /*0084*/ 	.word	index@(.nv.constant0._Z17Rotate3D_bilinearPfS_iif)
        /*0088*/ 	.short	0x0380
        /*008a*/ 	.short	0x001c


	//----- nvinfo : EIATTR_SW_WAR
	.align		4
.L_26:
        /*008c*/ 	.byte	0x04, 0x36
        /*008e*/ 	.short	(.L_28 - .L_27)
.L_27:
        /*0090*/ 	.word	0x00000008
.L_28:


//--------------------- .nv.callgraph             --------------------------
	.section	.nv.callgraph,"",@"SHT_CUDA_CALLGRAPH"
	.align	4
	.sectionentsize	8
	.align		4
        /*0000*/ 	.word	0x00000000
	.align		4
        /*0004*/ 	.word	0xffffffff
	.align		4
        /*0008*/ 	.word	0x00000000
	.align		4
        /*000c*/ 	.word	0xfffffffe
	.align		4
        /*0010*/ 	.word	0x00000000
	.align		4
        /*0014*/ 	.word	0xfffffffd
	.align		4
        /*0018*/ 	.word	0x00000000
	.align		4
        /*001c*/ 	.word	0xfffffffc


//--------------------- .nv.constant4             --------------------------
	.section	.nv.constant4,"a",@progbits
	.align	8
	.align		8
.nv.constant4:
        /*0000*/ 	.dword	__cudart_i2opi_f


//--------------------- .text._Z17Rotate3D_bilinearPfS_iif --------------------------
	.section	.text._Z17Rotate3D_bilinearPfS_iif,"ax",@progbits
	.align	128
        .global         _Z17Rotate3D_bilinearPfS_iif
        .type           _Z17Rotate3D_bilinearPfS_iif,@function
        .size           _Z17Rotate3D_bilinearPfS_iif,(.L_x_14 - _Z17Rotate3D_bilinearPfS_iif)
        .other          _Z17Rotate3D_bilinearPfS_iif,@"STO_CUDA_ENTRY STV_DEFAULT"
_Z17Rotate3D_bilinearPfS_iif:
.text._Z17Rotate3D_bilinearPfS_iif:
[----:B------:R-:W0:Y:S08]  /*0000*/  LDC R1, c[0x0][0x37c] ;  /* 0x0000df00ff017b82 */ /* 0x000e300000000800 */
[----:B------:R-:W1:Y:S01]  /*0010*/  LDC R8, c[0x0][0x398] ;  /* 0x0000e600ff087b82 */ /* 0x000e620000000800 */
[----:B------:R-:W2:Y:S01]  /*0020*/  S2R R4, SR_TID.X ;  /* 0x0000000000047919 */ /* 0x000ea20000002100 */
[----:B------:R-:W-:-:S02]  /*0030*/  IMAD.MOV.U32 R3, RZ, RZ, 0x3bb60b61 ;  /* 0x3bb60b61ff037424 */ /* 0x000fc400078e00ff */
[----:B------:R-:W-:Y:S01]  /*0040*/  IMAD.MOV.U32 R0, RZ, RZ, 0x43340000 ;  /* 0x43340000ff007424 */ /* 0x000fe200078e00ff */
[----:B------:R-:W3:Y:S01]  /*0050*/  S2R R6, SR_TID.Y ;  /* 0x0000000000067919 */ /* 0x000ee20000002200 */
[----:B0-----:R-:W-:Y:S02]  /*0060*/  VIADD R1, R1, 0xffffffe0 ;  /* 0xffffffe001017836 */ /* 0x001fe40000000000 */
[----:B------:R-:W2:Y:S01]  /*0070*/  LDC R5, c[0x0][0x360] ;  /* 0x0000d800ff057b82 */ /* 0x000ea20000000800 */
[----:B------:R-:W-:-:S04]  /*0080*/  FFMA R0, R3, -R0, 1 ;  /* 0x3f80000003007423 */ /* 0x000fc80000000800 */
[----:B------:R-:W-:-:S03]  /*0090*/  FFMA R0, R0, R3, 0.0055555556900799274445 ;  /* 0x3bb60b6100007423 */ /* 0x000fc60000000003 */
[----:B------:R-:W2:Y:S08]  /*00a0*/  S2UR UR4, SR_CTAID.X ;  /* 0x00000000000479c3 */ /* 0x000eb00000002500 */
[----:B------:R-:W3:Y:S01]  /*00b0*/  S2UR UR5, SR_CTAID.Y ;  /* 0x00000000000579c3 */ /* 0x000ee20000002600 */
[----:B-1----:R-:W0:Y:S01]  /*00c0*/  FCHK P0, R8, 180 ;  /* 0x4334000008007902 */ /* 0x002e220000000000 */
[----:B------:R-:W-:-:S04]  /*00d0*/  FFMA R3, R0, R8, RZ ;  /* 0x0000000800037223 */ /* 0x000fc800000000ff */
[----:B------:R-:W-:Y:S02]  /*00e0*/  FFMA R2, R3, -180, R8 ;  /* 0xc334000003027823 */ /* 0x000fe40000000008 */
[----:B------:R-:W3:Y:S02]  /*00f0*/  LDC R7, c[0x0][0x364] ;  /* 0x0000d900ff077b82 */ /* 0x000ee40000000800 */
[----:B------:R-:W-:Y:S01]  /*0100*/  FFMA R11, R0, R2, R3 ;  /* 0x00000002000b7223 */ /* 0x000fe20000000003 */
[----:B--2---:R-:W-:Y:S02]  /*0110*/  IMAD R5, R5, UR4, R4 ;  /* 0x0000000405057c24 */ /* 0x004fe4000f8e0204 */
[----:B---3--:R-:W-:Y:S01]  /*0120*/  IMAD R7, R7, UR5, R6 ;  /* 0x0000000507077c24 */ /* 0x008fe2000f8e0206 */
[----:B0-----:R-:W-:Y:S06]  /*0130*/  @!P0 BRA `(.L_x_0) ;  /* 0x00000000000c8947 */ /* 0x001fec0003800000 */
[----:B------:R-:W-:-:S07]  /*0140*/  MOV R2, 0x160 ;  /* 0x0000016000027802 */ /* 0x000fce0000000f00 */
[----:B------:R-:W-:Y:S05]  /*0150*/  CALL.REL.NOINC `($__internal_0_$__cuda_sm3x_div_rn_noftz_f32_slowpath) ;  /* 0x0000000c00747944 */ /* 0x000fea0003c00000 */
[----:B------:R-:W-:-:S07]  /*0160*/  IMAD.MOV.U32 R11, RZ, RZ, R4 ;  /* 0x000000ffff0b7224 */ /* 0x000fce00078e0004 */
.L_x_0:
[----:B------:R-:W-:Y:S01]  /*0170*/  FMUL R11, R11, 3.1415927410125732422 ;  /* 0x40490fdb0b0b7820 */ /* 0x000fe20000400000 */
[----:B------:R-:W0:Y:S03]  /*0180*/  LDCU.64 UR6, c[0x0][0x358] ;  /* 0x00006b00ff0677ac */ /* 0x000e260008000a00 */
[C---:B------:R-:W-:Y:S01]  /*0190*/  FMUL R0, R11.reuse, 0.63661974668502807617 ;  /* 0x3f22f9830b007820 */ /* 0x040fe20000400000 */
[----:B------:R-:W-:-:S05]  /*01a0*/  FSETP.GE.AND P0, PT, |R11|, 105615, PT ;  /* 0x47ce47800b00780b */ /* 0x000fca0003f06200 */
[----:B------:R-:W1:Y:S02]  /*01b0*/  F2I.NTZ R0, R0 ;  /* 0x0000000000007305 */ /* 0x000e640000203100 */
[----:B-1----:R-:W-:Y:S01]  /*01c0*/  I2FP.F32.S32 R10, R0 ;  /* 0x00000000000a7245 */ /* 0x002fe20000201400 */
[----:B------:R-:W-:-:S04]  /*01d0*/  IMAD.MOV.U32 R12, RZ, RZ, R0 ;  /* 0x000000ffff0c7224 */ /* 0x000fc800078e0000 */
[----:B------:R-:W-:-:S04]  /*01e0*/  FFMA R3, R10, -1.5707962512969970703, R11 ;  /* 0xbfc90fda0a037823 */ /* 0x000fc8000000000b */
[----:B------:R-:W-:-:S04]  /*01f0*/  FFMA R3, R10, -7.5497894158615963534e-08, R3 ;  /* 0xb3a221680a037823 */ /* 0x000fc80000000003 */
[----:B------:R-:W-:-:S05]  /*0200*/  FFMA R10, R10, -5.3903029534742383927e-15, R3 ;  /* 0xa7c234c50a0a7823 */ /* 0x000fca0000000003 */
[----:B------:R-:W-:Y:S01]  /*0210*/  MOV R2, R10 ;  /* 0x0000000a00027202 */ /* 0x000fe20000000f00 */
[----:B0-----:R-:W-:Y:S06]  /*0220*/  @!P0 BRA `(.L_x_1) ;  /* 0x0000000000dc8947 */ /* 0x001fec0003800000 */
[----:B------:R-:W-:-:S13]  /*0230*/  FSETP.NEU.AND P0, PT, |R11|, +INF , PT ;  /* 0x7f8000000b00780b */ /* 0x000fda0003f0d200 */
[----:B------:R-:W-:Y:S01]  /*0240*/  @!P0 FMUL R2, RZ, R11 ;  /* 0x0000000bff028220 */ /* 0x000fe20000400000 */
[----:B------:R-:W-:Y:S01]  /*0250*/  @!P0 IMAD.MOV.U32 R0, RZ, RZ, RZ ;  /* 0x000000ffff008224 */ /* 0x000fe200078e00ff */
[----:B------:R-:W-:Y:S06]  /*0260*/  @!P0 BRA `(.L_x_1) ;  /* 0x0000000000cc8947 */ /* 0x000fec0003800000 */
[----:B------:R-:W-:Y:S01]  /*0270*/  IMAD.SHL.U32 R2, R11, 0x100, RZ ;  /* 0x000001000b027824 */ /* 0x000fe200078e00ff */
[----:B------:R-:W-:Y:S01]  /*0280*/  MOV R0, R1 ;  /* 0x0000000100007202 */ /* 0x000fe20000000f00 */
[----:B------:R-:W-:Y:S01]  /*0290*/  IMAD.MOV.U32 R6, RZ, RZ, RZ ;  /* 0x000000ffff067224 */ /* 0x000fe200078e00ff */
[----:B------:R-:W0:Y:S01]  /*02a0*/  LDCU.64 UR8, c[0x4][URZ] ;  /* 0x01000000ff0877ac */ /* 0x000e220008000a00 */
[----:B------:R-:W-:Y:S01]  /*02b0*/  IMAD.MOV.U32 R15, RZ, RZ, RZ ;  /* 0x000000ffff0f7224 */ /* 0x000fe200078e00ff */
[----:B------:R-:W-:Y:S01]  /*02c0*/  LOP3.LUT R17, R2, 0x80000000, RZ, 0xfc, !PT ;  /* 0x8000000002117812 */ /* 0x000fe200078efcff */
[----:B------:R-:W-:-:S06]  /*02d0*/  UMOV UR4, URZ ;  /* 0x000000ff00047c82 */ /* 0x000fcc0008000000 */
.L_x_2:
[----:B0-----:R-:W-:Y:S02]  /*02e0*/  IMAD.U32 R8, RZ, RZ, UR8 ;  /* 0x00000008ff087e24 */ /* 0x001fe4000f8e00ff */
[----:B------:R-:W-:-:S05]  /*02f0*/  IMAD.U32 R9, RZ, RZ, UR9 ;  /* 0x00000009ff097e24 */ /* 0x000fca000f8e00ff */
[----:B------:R-:W2:Y:S01]  /*0300*/  LDG.E.CONSTANT R2, desc[UR6][R8.64] ;  /* 0x0000000608027981 */ /* 0x000ea2000c1e9900 */
[----:B------:R-:W-:Y:S02]  /*0310*/  UIADD3 UR8, UP0, UPT, UR8, 0x4, URZ ;  /* 0x0000000408087890 */ /* 0x000fe4000ff1e0ff */
[----:B------:R-:W-:Y:S02]  /*0320*/  UIADD3 UR4, UPT, UPT, UR4, 0x1, URZ ;  /* 0x0000000104047890 */ /* 0x000fe4000fffe0ff */
[----:B------:R-:W-:Y:S02]  /*0330*/  UIADD3.X UR9, UPT, UPT, URZ, UR9, URZ, UP0, !UPT ;  /* 0x00000009ff097290 */ /* 0x000fe400087fe4ff */
[----:B------:R-:W-:Y:S01]  /*0340*/  UISETP.NE.AND UP0, UPT, UR4, 0x6, UPT ;  /* 0x000000060400788c */ /* 0x000fe2000bf05270 */
[----:B--2---:R-:W-:-:S03]  /*0350*/  IMAD.WIDE.U32 R2, R2, R17, RZ ;  /* 0x0000001102027225 */ /* 0x004fc600078e00ff */
[----:B------:R-:W-:-:S05]  /*0360*/  IADD3 R13, P0, PT, R2, R6, RZ ;  /* 0x00000006020d7210 */ /* 0x000fca0007f1e0ff */
[----:B------:R0:W-:Y:S01]  /*0370*/  STL [R0], R13 ;  /* 0x0000000d00007387 */ /* 0x0001e20000100800 */
[----:B------:R-:W-:Y:S02]  /*0380*/  IMAD.X R6, R3, 0x1, R15, P0 ;  /* 0x0000000103067824 */ /* 0x000fe400000e060f */
[----:B0-----:R-:W-:Y:S01]  /*0390*/  VIADD R0, R0, 0x4 ;  /* 0x0000000400007836 */ /* 0x001fe20000000000 */
[----:B------:R-:W-:Y:S06]  /*03a0*/  BRA.U UP0, `(.L_x_2) ;  /* 0xfffffffd00cc7547 */ /* 0x000fec000b83ffff */
[----:B------:R-:W-:Y:S01]  /*03b0*/  SHF.R.U32.HI R4, RZ, 0x17, R11 ;  /* 0x00000017ff047819 */ /* 0x000fe2000001160b */
[----:B------:R0:W-:Y:S03]  /*03c0*/  STL [R1+0x18], R6 ;  /* 0x0000180601007387 */ /* 0x0001e60000100800 */
[C---:B------:R-:W-:Y:S02]  /*03d0*/  LOP3.LUT R0, R4.reuse, 0xe0, RZ, 0xc0, !PT ;  /* 0x000000e004007812 */ /* 0x040fe400078ec0ff */
[----:B------:R-:W-:Y:S02]  /*03e0*/  LOP3.LUT P0, RZ, R4, 0x1f, RZ, 0xc0, !PT ;  /* 0x0000001f04ff7812 */ /* 0x000fe4000780c0ff */
[----:B------:R-:W-:-:S04]  /*03f0*/  IADD3 R0, PT, PT, R0, -0x80, RZ ;  /* 0xffffff8000007810 */ /* 0x000fc80007ffe0ff */
[----:B------:R-:W-:-:S05]  /*0400*/  SHF.R.U32.HI R0, RZ, 0x5, R0 ;  /* 0x00000005ff007819 */ /* 0x000fca0000011600 */
[----:B------:R-:W-:-:S05]  /*0410*/  IMAD R13, R0, -0x4, R1 ;  /* 0xfffffffc000d7824 */ /* 0x000fca00078e0201 */
[----:B------:R-:W2:Y:S04]  /*0420*/  LDL R0, [R13+0x18] ;  /* 0x000018000d007983 */ /* 0x000ea80000100800 */
[----:B------:R-:W2:Y:S04]  /*0430*/  LDL R3, [R13+0x14] ;  /* 0x000014000d037983 */ /* 0x000ea80000100800 */
[----:B------:R-:W3:Y:S01]  /*0440*/  @P0 LDL R2, [R13+0x10] ;  /* 0x000010000d020983 */ /* 0x000ee20000100800 */
[----:B------:R-:W-:Y:S01]  /*0450*/  LOP3.LUT R4, R4, 0x1f, RZ, 0xc0, !PT ;  /* 0x0000001f04047812 */ /* 0x000fe200078ec0ff */
[----:B------:R-:W-:Y:S01]  /*0460*/  UMOV UR4, 0x54442d19 ;  /* 0x54442d1900047882 */ /* 0x000fe20000000000 */
[----:B------:R-:W-:-:S02]  /*0470*/  UMOV UR5, 0x3bf921fb ;  /* 0x3bf921fb00057882 */ /* 0x000fc40000000000 */
[-C--:B--2---:R-:W-:Y:S02]  /*0480*/  @P0 SHF.L.W.U32.HI R0, R3, R4.reuse, R0 ;  /* 0x0000000403000219 */ /* 0x084fe40000010e00 */
[----:B---3--:R-:W-:Y:S02]  /*0490*/  @P0 SHF.L.W.U32.HI R3, R2, R4, R3 ;  /* 0x0000000402030219 */ /* 0x008fe40000010e03 */
[----:B------:R-:W-:Y:S02]  /*04a0*/  ISETP.GE.AND P0, PT, R11, RZ, PT ;  /* 0x000000ff0b00720c */ /* 0x000fe40003f06270 */
[C---:B------:R-:W-:Y:S01]  /*04b0*/  SHF.L.W.U32.HI R2, R3.reuse, 0x2, R0 ;  /* 0x0000000203027819 */ /* 0x040fe20000010e00 */
[----:B------:R-:W-:-:S03]  /*04c0*/  IMAD.SHL.U32 R3, R3, 0x4, RZ ;  /* 0x0000000403037824 */ /* 0x000fc600078e00ff */
[----:B------:R-:W-:-:S04]  /*04d0*/  SHF.R.S32.HI R4, RZ, 0x1f, R2 ;  /* 0x0000001fff047819 */ /* 0x000fc80000011402 */
[C---:B------:R-:W-:Y:S02]  /*04e0*/  LOP3.LUT R8, R4.reuse, R3, RZ, 0x3c, !PT ;  /* 0x0000000304087212 */ /* 0x040fe400078e3cff */
[----:B------:R-:W-:Y:S02]  /*04f0*/  LOP3.LUT R9, R4, R2, RZ, 0x3c, !PT ;  /* 0x0000000204097212 */ /* 0x000fe400078e3cff */
[----:B------:R-:W-:Y:S02]  /*0500*/  SHF.R.U32.HI R3, RZ, 0x1e, R0 ;  /* 0x0000001eff037819 */ /* 0x000fe40000011600 */
[C---:B------:R-:W-:Y:S02]  /*0510*/  LOP3.LUT R4, R2.reuse, R11, RZ, 0x3c, !PT ;  /* 0x0000000b02047212 */ /* 0x040fe400078e3cff */
[----:B------:R-:W1:Y:S01]  /*0520*/  I2F.F64.S64 R8, R8 ;  /* 0x0000000800087312 */ /* 0x000e620000301c00 */
[----:B------:R-:W-:Y:S02]  /*0530*/  LEA.HI R0, R2, R3, RZ, 0x1 ;  /* 0x0000000302007211 */ /* 0x000fe400078f08ff */
[----:B------:R-:W-:-:S03]  /*0540*/  ISETP.GE.AND P1, PT, R4, RZ, PT ;  /* 0x000000ff0400720c */ /* 0x000fc60003f26270 */
[----:B------:R-:W-:-:S04]  /*0550*/  IMAD.MOV R2, RZ, RZ, -R0 ;  /* 0x000000ffff027224 */ /* 0x000fc800078e0a00 */
[----:B------:R-:W-:Y:S01]  /*0560*/  @!P0 IMAD.MOV.U32 R0, RZ, RZ, R2 ;  /* 0x000000ffff008224 */ /* 0x000fe200078e0002 */
[----:B-1----:R-:W-:-:S10]  /*0570*/  DMUL R14, R8, UR4 ;  /* 0x00000004080e7c28 */ /* 0x002fd40008000000 */
[----:B------:R-:W1:Y:S02]  /*0580*/  F2F.F32.F64 R14, R14 ;  /* 0x0000000e000e7310 */ /* 0x000e640000301000 */
[----:B01----:R-:W-:-:S07]  /*0590*/  FSEL R2, -R14, R14, !P1 ;  /* 0x0000000e0e027208 */ /* 0x003fce0004800100 */
.L_x_1:
[----:B------:R-:W-:Y:S02]  /*05a0*/  IMAD.MOV.U32 R13, RZ, RZ, 0x37cbac00 ;  /* 0x37cbac00ff0d7424 */ /* 0x000fe400078e00ff */
[----:B------:R-:W-:Y:S01]  /*05b0*/  FMUL R3, R2, R2 ;  /* 0x0000000202037220 */ /* 0x000fe20000400000 */
[C---:B------:R-:W-:Y:S01]  /*05c0*/  LOP3.LUT R6, R0.reuse, 0x1, RZ, 0xc0, !PT ;  /* 0x0000000100067812 */ /* 0x040fe200078ec0ff */
[----:B------:R-:W-:Y:S02]  /*05d0*/  VIADD R0, R0, 0x1 ;  /* 0x0000000100007836 */ /* 0x000fe40000000000 */
[----:B------:R-:W-:Y:S01]  /*05e0*/  FFMA R4, R3, R13, -0.0013887860113754868507 ;  /* 0xbab607ed03047423 */ /* 0x000fe2000000000d */
[----:B------:R-:W-:Y:S01]  /*05f0*/  ISETP.NE.U32.AND P0, PT, R6, 0x1, PT ;  /* 0x000000010600780c */ /* 0x000fe20003f05070 */
[----:B------:R-:W-:Y:S01]  /*0600*/  IMAD.MOV.U32 R15, RZ, RZ, 0x3e2aaaa8 ;  /* 0x3e2aaaa8ff0f7424 */ /* 0x000fe200078e00ff */
[----:B------:R-:W-:Y:S02]  /*0610*/  MOV R6, 0x3c0885e4 ;  /* 0x3c0885e400067802 */ /* 0x000fe40000000f00 */
[----:B------:R-:W-:-:S02]  /*0620*/  FSEL R4, R4, -0.00019574658654164522886, P0 ;  /* 0xb94d415304047808 */ /* 0x000fc40000000000 */
[----:B------:R-:W-:Y:S02]  /*0630*/  FSEL R6, R6, 0.041666727513074874878, !P0 ;  /* 0x3d2aaabb06067808 */ /* 0x000fe40004000000 */
[----:B------:R-:W-:Y:S02]  /*0640*/  LOP3.LUT P1, RZ, R0, 0x2, RZ, 0xc0, !PT ;  /* 0x0000000200ff7812 */ /* 0x000fe4000782c0ff */
[----:B------:R-:W-:Y:S01]  /*0650*/  FSEL R0, R2, 1, !P0 ;  /* 0x3f80000002007808 */ /* 0x000fe20004000000 */
[----:B------:R-:W-:Y:S01]  /*0660*/  FFMA R4, R3, R4, R6 ;  /* 0x0000000403047223 */ /* 0x000fe20000000006 */
[----:B------:R-:W-:Y:S02]  /*0670*/  FSEL R15, -R15, -0.4999999701976776123, !P0 ;  /* 0xbeffffff0f0f7808 */ /* 0x000fe40004000100 */
[----:B------:R-:W-:Y:S01]  /*0680*/  FSETP.GE.AND P0, PT, |R11|, 105615, PT ;  /* 0x47ce47800b00780b */ /* 0x000fe20003f06200 */
[C---:B------:R-:W-:Y:S02]  /*0690*/  FFMA R9, R3.reuse, R0, RZ ;  /* 0x0000000003097223 */ /* 0x040fe400000000ff */
[----:B------:R-:W-:-:S04]  /*06a0*/  FFMA R4, R3, R4, R15 ;  /* 0x0000000403047223 */ /* 0x000fc8000000000f */
[----:B------:R-:W-:-:S04]  /*06b0*/  FFMA R14, R9, R4, R0 ;  /* 0x00000004090e7223 */ /* 0x000fc80000000000 */
[----:B------:R-:W-:Y:S02]  /*06c0*/  @P1 FADD R14, RZ, -R14 ;  /* 0x8000000eff0e1221 */ /* 0x000fe40000000000 */
[----:B------:R-:W-:Y:S05]  /*06d0*/  @!P0 BRA `(.L_x_3) ;  /* 0x0000000000dc8947 */ /* 0x000fea0003800000 */
[----:B------:R-:W-:-:S13]  /*06e0*/  FSETP.NEU.AND P0, PT, |R11|, +INF , PT ;  /* 0x7f8000000b00780b */ /* 0x000fda0003f0d200 */
[----:B------:R-:W-:Y:S01]  /*06f0*/  @!P0 FMUL R10, RZ, R11 ;  /* 0x0000000bff0a8220 */ /* 0x000fe20000400000 */
[----:B------:R-:W-:Y:S01]  /*0700*/  @!P0 IMAD.MOV.U32 R12, RZ, RZ, RZ ;  /* 0x000000ffff0c8224 */ /* 0x000fe200078e00ff */
[----:B------:R-:W-:Y:S06]  /*0710*/  @!P0 BRA `(.L_x_3) ;  /* 0x0000000000cc8947 */ /* 0x000fec0003800000 */
[----:B------:R-:W-:Y:S01]  /*0720*/  IMAD.SHL.U32 R2, R11, 0x100, RZ ;  /* 0x000001000b027824 */ /* 0x000fe200078e00ff */
[----:B------:R-:W-:Y:S01]  /*0730*/  MOV R6, RZ ;  /* 0x000000ff00067202 */ /* 0x000fe20000000f00 */
[----:B------:R-:W-:Y:S01]  /*0740*/  IMAD.MOV.U32 R17, RZ, RZ, RZ ;  /* 0x000000ffff117224 */ /* 0x000fe200078e00ff */
[----:B------:R-:W0:Y:S01]  /*0750*/  LDCU.64 UR8, c[0x4][URZ] ;  /* 0x01000000ff0877ac */ /* 0x000e220008000a00 */
[----:B------:R-:W-:Y:S01]  /*0760*/  IMAD.MOV.U32 R0, RZ, RZ, R1 ;  /* 0x000000ffff007224 */ /* 0x000fe200078e0001 */
[----:B------:R-:W-:Y:S01]  /*0770*/  LOP3.LUT R19, R2, 0x80000000, RZ, 0xfc, !PT ;  /* 0x8000000002137812 */ /* 0x000fe200078efcff */
[----:B------:R-:W-:-:S06]  /*0780*/  UMOV UR4, URZ ;  /* 0x000000ff00047c82 */ /* 0x000fcc0008000000 */
.L_x_4:
        /* <DEDUP_REMOVED lines=8> */
[----:B------:R-:W-:-:S04]  /*0810*/  IADD3 R15, P0, PT, R2, R6, RZ ;  /* 0x00000006020f7210 */ /* 0x000fc80007f1e0ff */
[----:B------:R-:W-:Y:S01]  /*0820*/  IADD3.X R6, PT, PT, R3, R17, RZ, P0, !PT ;  /* 0x0000001103067210 */ /* 0x000fe200007fe4ff */
[----:B------:R0:W-:Y:S02]  /*0830*/  STL [R0], R15 ;  /* 0x0000000f00007387 */ /* 0x0001e40000100800 */
[----:B0-----:R-:W-:Y:S01]  /*0840*/  VIADD R0, R0, 0x4 ;  /* 0x0000000400007836 */ /* 0x001fe20000000000 */
[----:B------:R-:W-:Y:S06]  /*0850*/  BRA.U UP0, `(.L_x_4) ;  /* 0xfffffffd00cc7547 */ /* 0x000fec000b83ffff */
[----:B------:R-:W-:Y:S01]  /*0860*/  SHF.R.U32.HI R4, RZ, 0x17, R11 ;  /* 0x00000017ff047819 */ /* 0x000fe2000001160b */
[----:B------:R0:W-:Y:S03]  /*0870*/  STL [R1+0x18], R6 ;  /* 0x0000180601007387 */ /* 0x0001e60000100800 */
[C---:B------:R-:W-:Y:S02]  /*0880*/  LOP3.LUT R0, R4.reuse, 0xe0, RZ, 0xc0, !PT ;  /* 0x000000e004007812 */ /* 0x040fe400078ec0ff */
[----:B------:R-:W-:-:S03]  /*0890*/  LOP3.LUT P0, RZ, R4, 0x1f, RZ, 0xc0, !PT ;  /* 0x0000001f04ff7812 */ /* 0x000fc6000780c0ff */
[----:B------:R-:W-:-:S05]  /*08a0*/  VIADD R0, R0, 0xffffff80 ;  /* 0xffffff8000007836 */ /* 0x000fca0000000000 */
[----:B------:R-:W-:-:S05]  /*08b0*/  SHF.R.U32.HI R0, RZ, 0x5, R0 ;  /* 0x00000005ff007819 */ /* 0x000fca0000011600 */
[----:B------:R-:W-:-:S05]  /*08c0*/  IMAD R10, R0, -0x4, R1 ;  /* 0xfffffffc000a7824 */ /* 0x000fca00078e0201 */
[----:B------:R-:W2:Y:S04]  /*08d0*/  LDL R0, [R10+0x18] ;  /* 0x000018000a007983 */ /* 0x000ea80000100800 */
[----:B------:R-:W2:Y:S04]  /*08e0*/  LDL R3, [R10+0x14] ;  /* 0x000014000a037983 */ /* 0x000ea80000100800 */
[----:B------:R-:W3:Y:S01]  /*08f0*/  @P0 LDL R2, [R10+0x10] ;  /* 0x000010000a020983 */ /* 0x000ee20000100800 */
[----:B------:R-:W-:Y:S01]  /*0900*/  LOP3.LUT R4, R4, 0x1f, RZ, 0xc0, !PT ;  /* 0x0000001f04047812 */ /* 0x000fe200078ec0ff */
[----:B------:R-:W-:Y:S01]  /*0910*/  UMOV UR4, 0x54442d19 ;  /* 0x54442d1900047882 */ /* 0x000fe20000000000 */
[----:B------:R-:W-:Y:S01]  /*0920*/  UMOV UR5, 0x3bf921fb ;  /* 0x3bf921fb00057882 */ /* 0x000fe20000000000 */
[----:B------:R-:W-:-:S02]  /*0930*/  ISETP.GE.AND P1, PT, R11, RZ, PT ;  /* 0x000000ff0b00720c */ /* 0x000fc40003f26270 */
[-C--:B--2---:R-:W-:Y:S02]  /*0940*/  @P0 SHF.L.W.U32.HI R0, R3, R4.reuse, R0 ;  /* 0x0000000403000219 */ /* 0x084fe40000010e00 */
[----:B---3--:R-:W-:-:S04]  /*0950*/  @P0 SHF.L.W.U32.HI R3, R2, R4, R3 ;  /* 0x0000000402030219 */ /* 0x008fc80000010e03 */
[C---:B------:R-:W-:Y:S01]  /*0960*/  SHF.L.W.U32.HI R2, R3.reuse, 0x2, R0 ;  /* 0x0000000203027819 */ /* 0x040fe20000010e00 */
[----:B------:R-:W-:-:S03]  /*0970*/  IMAD.SHL.U32 R3, R3, 0x4, RZ ;  /* 0x0000000403037824 */ /* 0x000fc600078e00ff */
[----:B------:R-:W-:Y:S02]  /*0980*/  SHF.R.S32.HI R4, RZ, 0x1f, R2 ;  /* 0x0000001fff047819 */ /* 0x000fe40000011402 */
[----:B------:R-:W-:Y:S02]  /*0990*/  LOP3.LUT R11, R2, R11, RZ, 0x3c, !PT ;  /* 0x0000000b020b7212 */ /* 0x000fe400078e3cff */
[C---:B------:R-:W-:Y:S02]  /*09a0*/  LOP3.LUT R8, R4.reuse, R3, RZ, 0x3c, !PT ;  /* 0x0000000304087212 */ /* 0x040fe400078e3cff */
[----:B------:R-:W-:Y:S02]  /*09b0*/  LOP3.LUT R9, R4, R2, RZ, 0x3c, !PT ;  /* 0x0000000204097212 */ /* 0x000fe400078e3cff */
[----:B------:R-:W-:Y:S02]  /*09c0*/  SHF.R.U32.HI R3, RZ, 0x1e, R0 ;  /* 0x0000001eff037819 */ /* 0x000fe40000011600 */
[----:B------:R-:W-:-:S02]  /*09d0*/  ISETP.GE.AND P0, PT, R11, RZ, PT ;  /* 0x000000ff0b00720c */ /* 0x000fc40003f06270 */
[----:B------:R-:W1:Y:S01]  /*09e0*/  I2F.F64.S64 R8, R8 ;  /* 0x0000000800087312 */ /* 0x000e620000301c00 */
[----:B------:R-:W-:-:S05]  /*09f0*/  LEA.HI R12, R2, R3, RZ, 0x1 ;  /* 0x00000003020c7211 */ /* 0x000fca00078f08ff */
[----:B------:R-:W-:-:S05]  /*0a00*/  IMAD.MOV R0, RZ, RZ, -R12 ;  /* 0x000000ffff007224 */ /* 0x000fca00078e0a0c */
[----:B------:R-:W-:Y:S01]  /*0a10*/  @!P1 MOV R12, R0 ;  /* 0x00000000000c9202 */ /* 0x000fe20000000f00 */
[----:B-1----:R-:W-:-:S10]  /*0a20*/  DMUL R16, R8, UR4 ;  /* 0x0000000408107c28 */ /* 0x002fd40008000000 */
[----:B------:R-:W1:Y:S02]  /*0a30*/  F2F.F32.F64 R16, R16 ;  /* 0x0000001000107310 */ /* 0x000e640000301000 */
[----:B01----:R-:W-:-:S07]  /*0a40*/  FSEL R10, -R16, R16, !P0 ;  /* 0x00000010100a7208 */ /* 0x003fce0004000100 */
.L_x_3:
[----:B------:R-:W0:Y:S01]  /*0a50*/  LDC.64 R2, c[0x0][0x390] ;  /* 0x0000e400ff027b82 */ /* 0x000e220000000a00 */
[----:B------:R-:W-:Y:S01]  /*0a60*/  FMUL R0, R10, R10 ;  /* 0x0000000a0a007220 */ /* 0x000fe20000400000 */
[C---:B------:R-:W-:Y:S01]  /*0a70*/  LOP3.LUT R4, R12.reuse, 0x1, RZ, 0xc0, !PT ;  /* 0x000000010c047812 */ /* 0x040fe200078ec0ff */
[----:B------:R-:W-:Y:S01]  /*0a80*/  IMAD.MOV.U32 R9, RZ, RZ, 0x3d2aaabb ;  /* 0x3d2aaabbff097424 */ /* 0x000fe200078e00ff */
[----:B------:R-:W-:Y:S01]  /*0a90*/  LOP3.LUT P1, RZ, R12, 0x2, RZ, 0xc0, !PT ;  /* 0x000000020cff7812 */ /* 0x000fe2000782c0ff */
[----:B------:R-:W-:Y:S01]  /*0aa0*/  FFMA R13, R0, R13, -0.0013887860113754868507 ;  /* 0xbab607ed000d7423 */ /* 0x000fe2000000000d */
[----:B------:R-:W-:Y:S01]  /*0ab0*/  ISETP.NE.U32.AND P0, PT, R4, 0x1, PT ;  /* 0x000000010400780c */ /* 0x000fe20003f05070 */
[----:B------:R-:W-:-:S03]  /*0ac0*/  IMAD.MOV.U32 R11, RZ, RZ, 0x3effffff ;  /* 0x3effffffff0b7424 */ /* 0x000fc600078e00ff */
[----:B------:R-:W-:Y:S02]  /*0ad0*/  FSEL R13, R13, -0.00019574658654164522886, !P0 ;  /* 0xb94d41530d0d7808 */ /* 0x000fe40004000000 */
[----:B------:R-:W-:Y:S02]  /*0ae0*/  FSEL R9, R9, 0.0083327032625675201416, !P0 ;  /* 0x3c0885e409097808 */ /* 0x000fe40004000000 */
[----:B------:R-:W-:-:S03]  /*0af0*/  FSEL R11, -R11, -0.16666662693023681641, !P0 ;  /* 0xbe2aaaa80b0b7808 */ /* 0x000fc60004000100 */
[----:B------:R-:W-:Y:S01]  /*0b00*/  FFMA R13, R0, R13, R9 ;  /* 0x0000000d000d7223 */ /* 0x000fe20000000009 */
[----:B------:R-:W-:-:S03]  /*0b10*/  FSEL R9, R10, 1, P0 ;  /* 0x3f8000000a097808 */ /* 0x000fc60000000000 */
[C---:B------:R-:W-:Y:S02]  /*0b20*/  FFMA R11, R0.reuse, R13, R11 ;  /* 0x0000000d000b7223 */ /* 0x040fe4000000000b */
[----:B------:R-:W-:Y:S01]  /*0b30*/  FFMA R0, R0, R9, RZ ;  /* 0x0000000900007223 */ /* 0x000fe200000000ff */
[----:B0-----:R-:W-:Y:S02]  /*0b40*/  LEA.HI R4, R2, R2, RZ, 0x1 ;  /* 0x0000000202047211 */ /* 0x001fe400078f08ff */
[----:B------:R-:W-:Y:S01]  /*0b50*/  LEA.HI R6, R3, R3, RZ, 0x1 ;  /* 0x0000000303067211 */ /* 0x000fe200078f08ff */
[----:B------:R-:W-:Y:S01]  /*0b60*/  FFMA R0, R0, R11, R9 ;  /* 0x0000000b00007223 */ /* 0x000fe20000000009 */
[----:B------:R-:W-:Y:S02]  /*0b70*/  SHF.R.S32.HI R15, RZ, 0x1, R4 ;  /* 0x00000001ff0f7819 */ /* 0x000fe40000011404 */
[----:B------:R-:W-:Y:S01]  /*0b80*/  SHF.R.S32.HI R6, RZ, 0x1, R6 ;  /* 0x00000001ff067819 */ /* 0x000fe20000011406 */
[----:B------:R-:W-:Y:S01]  /*0b90*/  @P1 FADD R0, RZ, -R0 ;  /* 0x80000000ff001221 */ /* 0x000fe20000000000 */
[----:B------:R-:W-:Y:S01]  /*0ba0*/  I2FP.F32.S32 R4, R5 ;  /* 0x0000000500047245 */ /* 0x000fe20000201400 */
[----:B------:R-:W-:-:S02]  /*0bb0*/  IMAD.IADD R15, R2, 0x1, -R15 ;  /* 0x00000001020f7824 */ /* 0x000fc400078e0a0f */
[----:B------:R-:W-:Y:S01]  /*0bc0*/  IMAD.IADD R8, R3, 0x1, -R6 ;  /* 0x0000000103087824 */ /* 0x000fe200078e0a06 */
[----:B------:R-:W-:Y:S02]  /*0bd0*/  I2FP.F32.U32 R6, R7 ;  /* 0x0000000700067245 */ /* 0x000fe40000201000 */
[----:B------:R-:W-:Y:S02]  /*0be0*/  I2FP.F32.S32 R15, R15 ;  /* 0x0000000f000f7245 */ /* 0x000fe40000201400 */
[----:B------:R-:W-:-:S03]  /*0bf0*/  I2FP.F32.S32 R11, R8 ;  /* 0x00000008000b7245 */ /* 0x000fc60000201400 */
[----:B------:R-:W-:Y:S02]  /*0c00*/  FADD R9, R4, -R15 ;  /* 0x8000000f04097221 */ /* 0x000fe40000000000 */
[----:B------:R-:W-:Y:S02]  /*0c10*/  FADD R13, R6, -R11 ;  /* 0x8000000b060d7221 */ /* 0x000fe40000000000 */
[C---:B------:R-:W-:Y:S02]  /*0c20*/  FMUL R17, R0.reuse, R9 ;  /* 0x0000000900117220 */ /* 0x040fe40000400000 */
[-C--:B------:R-:W-:Y:S02]  /*0c30*/  FMUL R4, R0, R13.reuse ;  /* 0x0000000d00047220 */ /* 0x080fe40000400000 */
[C---:B------:R-:W-:Y:S02]  /*0c40*/  FFMA R6, R14.reuse, R13, -R17 ;  /* 0x0000000d0e067223 */ /* 0x040fe40000000811 */
[----:B------:R-:W-:-:S02]  /*0c50*/  FFMA R4, R14, R9, R4 ;  /* 0x000000090e047223 */ /* 0x000fc40000000004 */
[----:B------:R-:W-:Y:S02]  /*0c60*/  FADD R0, R11, R6 ;  /* 0x000000060b007221 */ /* 0x000fe40000000000 */
[----:B------:R-:W-:Y:S02]  /*0c70*/  FADD R4, R15, R4 ;  /* 0x000000040f047221 */ /* 0x000fe40000000000 */
[----:B------:R-:W0:Y:S08]  /*0c80*/  F2I.FLOOR.NTZ R11, R0 ;  /* 0x00000000000b7305 */ /* 0x000e300000207100 */
[----:B------:R-:W1:Y:S01]  /*0c90*/  F2I.FLOOR.NTZ R6, R4 ;  /* 0x0000000400067305 */ /* 0x000e620000207100 */
[----:B0-----:R-:W-:-:S04]  /*0ca0*/  IADD3 R8, PT, PT, R11, 0x1, RZ ;  /* 0x000000010b087810 */ /* 0x001fc80007ffe0ff */
[----:B------:R-:W-:Y:S01]  /*0cb0*/  ISETP.GE.AND P0, PT, R8, R3, PT ;  /* 0x000000030800720c */ /* 0x000fe20003f06270 */
[C---:B-1----:R-:W-:Y:S01]  /*0cc0*/  VIADD R9, R6.reuse, 0x1 ;  /* 0x0000000106097836 */ /* 0x042fe20000000000 */
[----:B------:R-:W-:-:S04]  /*0cd0*/  LOP3.LUT R8, R6, R11, RZ, 0xfc, !PT ;  /* 0x0000000b06087212 */ /* 0x000fc800078efcff */
[----:B------:R-:W-:-:S04]  /*0ce0*/  ISETP.GE.OR P0, PT, R9, R2, P0 ;  /* 0x000000020900720c */ /* 0x000fc80000706670 */
[----:B------:R-:W-:-:S13]  /*0cf0*/  ISETP.LT.OR P0, PT, R8, RZ, P0 ;  /* 0x000000ff0800720c */ /* 0x000fda0000701670 */
[----:B------:R-:W-:Y:S05]  /*0d00*/  @P0 EXIT ;  /* 0x000000000000094d */ /* 0x000fea0003800000 */
[----:B------:R-:W0:Y:S01]  /*0d10*/  S2R R13, SR_TID.Z ;  /* 0x00000000000d7919 */ /* 0x000e220000002300 */
[----:B------:R-:W0:Y:S01]  /*0d20*/  LDCU UR4, c[0x0][0x368] ;  /* 0x00006d00ff0477ac */ /* 0x000e220008000800 */
[----:B------:R-:W1:Y:S01]  /*0d30*/  LDC.64 R8, c[0x0][0x388] ;  /* 0x0000e200ff087b82 */ /* 0x000e620000000a00 */
[----:B------:R-:W0:Y:S02]  /*0d40*/  S2R R10, SR_CTAID.Z ;  /* 0x00000000000a7919 */ /* 0x000e240000002700 */
[----:B0-----:R-:W-:-:S04]  /*0d50*/  IMAD R13, R10, UR4, R13 ;  /* 0x000000040a0d7c24 */ /* 0x001fc8000f8e020d */
[----:B------:R-:W-:-:S04]  /*0d60*/  IMAD R10, R13, R2, RZ ;  /* 0x000000020d0a7224 */ /* 0x000fc800078e02ff */
[----:B------:R-:W-:-:S04]  /*0d70*/  IMAD R3, R10, R3, RZ ;  /* 0x000000030a037224 */ /* 0x000fc800078e02ff */
[----:B------:R-:W-:-:S04]  /*0d80*/  IMAD R13, R11, R2, R3 ;  /* 0x000000020b0d7224 */ /* 0x000fc800078e0203 */
[----:B------:R-:W-:-:S04]  /*0d90*/  IMAD.IADD R13, R6, 0x1, R13 ;  /* 0x00000001060d7824 */ /* 0x000fc800078e020d */
[----:B-1----:R-:W-:Y:S02]  /*0da0*/  IMAD.WIDE R12, R13, 0x4, R8 ;  /* 0x000000040d0c7825 */ /* 0x002fe400078e0208 */
[----:B------:R-:W0:Y:S03]  /*0db0*/  LDC.64 R8, c[0x0][0x380] ;  /* 0x0000e000ff087b82 */ /* 0x000e260000000a00 */
[----:B------:R-:W2:Y:S01]  /*0dc0*/  LDG.E R10, desc[UR6][R12.64] ;  /* 0x000000060c0a7981 */ /* 0x000ea2000c1e1900 */
[----:B------:R-:W-:-:S03]  /*0dd0*/  IMAD.WIDE R14, R2, 0x4, R12 ;  /* 0x00000004020e7825 */ /* 0x000fc600078e020c */
[----:B------:R-:W3:Y:S04]  /*0de0*/  LDG.E R21, desc[UR6][R12.64+0x4] ;  /* 0x000004060c157981 */ /* 0x000ee8000c1e1900 */
[----:B------:R-:W2:Y:S04]  /*0df0*/  LDG.E R23, desc[UR6][R14.64+0x4] ;  /* 0x000004060e177981 */ /* 0x000ea8000c1e1900 */
[----:B------:R-:W4:Y:S01]  /*0e00*/  LDG.E R19, desc[UR6][R14.64] ;  /* 0x000000060e137981 */ /* 0x000f22000c1e1900 */
[----:B------:R-:W-:Y:S02]  /*0e10*/  I2FP.F32.S32 R17, R11 ;  /* 0x0000000b00117245 */ /* 0x000fe40000201400 */
[----:B------:R-:W-:-:S03]  /*0e20*/  I2FP.F32.S32 R11, R6 ;  /* 0x00000006000b7245 */ /* 0x000fc60000201400 */
[----:B------:R-:W-:Y:S01]  /*0e30*/  FADD R17, R0, -R17 ;  /* 0x8000001100117221 */ /* 0x000fe20000000000 */
[----:B------:R-:W-:Y:S02]  /*0e40*/  IMAD R2, R7, R2, R5 ;  /* 0x0000000207027224 */ /* 0x000fe400078e0205 */
[----:B------:R-:W-:Y:S02]  /*0e50*/  FADD R11, R4, -R11 ;  /* 0x8000000b040b7221 */ /* 0x000fe40000000000 */
[----:B------:R-:W-:-:S04]  /*0e60*/  IMAD.IADD R3, R3, 0x1, R2 ;  /* 0x0000000103037824 */ /* 0x000fc800078e0202 */
[----:B0-----:R-:W-:-:S04]  /*0e70*/  IMAD.WIDE R8, R3, 0x4, R8 ;  /* 0x0000000403087825 */ /* 0x001fc800078e0208 */
[C---:B--2---:R-:W-:Y:S01]  /*0e80*/  FADD R6, R10.reuse, R23 ;  /* 0x000000170a067221 */ /* 0x044fe20000000000 */
[----:B----4-:R-:W-:-:S03]  /*0e90*/  FADD R0, -R10, R19 ;  /* 0x000000130a007221 */ /* 0x010fc60000000100 */
[----:B---3--:R-:W-:Y:S01]  /*0ea0*/  FADD R6, -R21, R6 ;  /* 0x0000000615067221 */ /* 0x008fe20000000100 */
[----:B------:R-:W-:Y:S01]  /*0eb0*/  FADD R21, -R10, R21 ;  /* 0x000000150a157221 */ /* 0x000fe20000000100 */
[----:B------:R-:W-:Y:S02]  /*0ec0*/  FFMA R0, R17, R0, R10 ;  /* 0x0000000011007223 */ /* 0x000fe4000000000a */
[----:B------:R-:W-:Y:S02]  /*0ed0*/  FADD R6, -R19, R6 ;  /* 0x0000000613067221 */ /* 0x000fe40000000100 */
[C---:B------:R-:W-:Y:S02]  /*0ee0*/  FFMA R0, R11.reuse, R21, R0 ;  /* 0x000000150b007223 */ /* 0x040fe40000000000 */
[----:B------:R-:W-:-:S04]  /*0ef0*/  FMUL R6, R11, R6 ;  /* 0x000000060b067220 */ /* 0x000fc80000400000 */
[----:B------:R-:W-:-:S05]  /*0f00*/  FFMA R17, R17, R6, R0 ;  /* 0x0000000611117223 */ /* 0x000fca0000000000 */
[----:B------:R-:W-:Y:S01]  /*0f10*/  STG.E desc[UR6][R8.64], R17 ;  /* 0x0000001108007986 */ /* 0x000fe2000c101906 */
[----:B------:R-:W-:Y:S05]  /*0f20*/  EXIT ;  /* 0x000000000000794d */ /* 0x000fea0003800000 */
        .weak           $__internal_0_$__cuda_sm3x_div_rn_noftz_f32_slowpath
        .type           $__internal_0_$__cuda_sm3x_div_rn_noftz_f32_slowpath,@function
        .size           $__internal_0_$__cuda_sm3x_div_rn_noftz_f32_slowpath,(.L_x_14 - $__internal_0_$__cuda_sm3x_div_rn_noftz_f32_slowpath)
$__internal_0_$__cuda_sm3x_div_rn_noftz_f32_slowpath:
[----:B------:R-:W0:Y:S08]  /*0f30*/  LDC R0, c[0x0][0x398] ;  /* 0x0000e600ff007b82 */ /* 0x000e300000000800 */
[----:B------:R-:W1:Y:S01]  /*0f40*/  LDC R4, c[0x0][0x398] ;  /* 0x0000e600ff047b82 */ /* 0x000e620000000800 */
[----:B0-----:R-:W-:-:S04]  /*0f50*/  SHF.R.U32.HI R3, RZ, 0x17, R0 ;  /* 0x00000017ff037819 */ /* 0x001fc80000011600 */
[----:B------:R-:W-:-:S05]  /*0f60*/  LOP3.LUT R3, R3, 0xff, RZ, 0xc0, !PT ;  /* 0x000000ff03037812 */ /* 0x000fca00078ec0ff */
[----:B------:R-:W-:-:S05]  /*0f70*/  VIADD R8, R3, 0xffffffff ;  /* 0xffffffff03087836 */ /* 0x000fca0000000000 */
[----:B------:R-:W-:-:S13]  /*0f80*/  ISETP.GT.U32.OR P0, PT, R8, 0xfd, !PT ;  /* 0x000000fd0800780c */ /* 0x000fda0007f04470 */
[----:B------:R-:W-:Y:S01]  /*0f90*/  @!P0 MOV R6, RZ ;  /* 0x000000ff00068202 */ /* 0x000fe20000000f00 */
[----:B-1----:R-:W-:Y:S06]  /*0fa0*/  @!P0 BRA `(.L_x_5) ;  /* 0x00000000003c8947 */ /* 0x002fec0003800000 */
[----:B------:R-:W-:-:S13]  /*0fb0*/  FSETP.GTU.FTZ.AND P0, PT, |R0|, +INF , PT ;  /* 0x7f8000000000780b */ /* 0x000fda0003f1c200 */
[----:B------:R-:W-:Y:S05]  /*0fc0*/  @P0 BRA `(.L_x_6) ;  /* 0x0000000400280947 */ /* 0x000fea0003800000 */
[----:B------:R-:W-:-:S05]  /*0fd0*/  IMAD.MOV.U32 R9, RZ, RZ, 0x43340000 ;  /* 0x43340000ff097424 */ /* 0x000fca00078e00ff */
[----:B------:R-:W-:-:S13]  /*0fe0*/  LOP3.LUT P0, RZ, R9, 0x7fffffff, R4, 0xc8, !PT ;  /* 0x7fffffff09ff7812 */ /* 0x000fda000780c804 */
[----:B------:R-:W-:Y:S05]  /*0ff0*/  @!P0 BRA `(.L_x_7) ;  /* 0x0000000400148947 */ /* 0x000fea0003800000 */
[----:B------:R-:W-:-:S13]  /*1000*/  LOP3.LUT P0, RZ, R4, 0x7fffffff, RZ, 0xc0, !PT ;  /* 0x7fffffff04ff7812 */ /* 0x000fda000780c0ff */
[----:B------:R-:W-:Y:S05]  /*1010*/  @!P0 BRA `(.L_x_8) ;  /* 0x0000000400048947 */ /* 0x000fea0003800000 */
[----:B------:R-:W-:Y:S02]  /*1020*/  FSETP.NEU.FTZ.AND P0, PT, |R0|, +INF , PT ;  /* 0x7f8000000000780b */ /* 0x000fe40003f1d200 */
[----:B------:R-:W-:-:S04]  /*1030*/  LOP3.LUT P1, RZ, R9, 0x7fffffff, RZ, 0xc0, !PT ;  /* 0x7fffffff09ff7812 */ /* 0x000fc8000782c0ff */
[----:B------:R-:W-:-:S13]  /*1040*/  PLOP3.LUT P0, PT, P0, P1, PT, 0x2f, 0xf2 ;  /* 0x0000000000f2781c */ /* 0x000fda0000702577 */
[----:B------:R-:W-:Y:S05]  /*1050*/  @P0 BRA `(.L_x_9) ;  /* 0x0000000000e80947 */ /* 0x000fea0003800000 */
[----:B------:R-:W-:-:S13]  /*1060*/  ISETP.GE.AND P0, PT, R8, RZ, PT ;  /* 0x000000ff0800720c */ /* 0x000fda0003f06270 */
[----:B------:R-:W-:Y:S02]  /*1070*/  @P0 IMAD.MOV.U32 R6, RZ, RZ, RZ ;  /* 0x000000ffff060224 */ /* 0x000fe400078e00ff */
[----:B------:R-:W-:Y:S01]  /*1080*/  @!P0 FFMA R4, R0, 1.84467440737095516160e+19, RZ ;  /* 0x5f80000000048823 */ /* 0x000fe200000000ff */
[----:B------:R-:W-:-:S07]  /*1090*/  @!P0 IMAD.MOV.U32 R6, RZ, RZ, -0x40 ;  /* 0xffffffc0ff068424 */ /* 0x000fce00078e00ff */
.L_x_5:
[----:B------:R-:W-:Y:S01]  /*10a0*/  UMOV UR4, 0x43340000 ;  /* 0x4334000000047882 */ /* 0x000fe20000000000 */
[----:B------:R-:W-:Y:S01]  /*10b0*/  VIADD R3, R3, 0xffffff81 ;  /* 0xffffff8103037836 */ /* 0x000fe20000000000 */
[----:B------:R-:W-:-:S03]  /*10c0*/  UIADD3 UR4, UPT, UPT, UR4, -0x3800000, URZ ;  /* 0xfc80000004047890 */ /* 0x000fc6000fffe0ff */
[----:B------:R-:W-:Y:S01]  /*10d0*/  IMAD R0, R3, -0x800000, R4 ;  /* 0xff80000003007824 */ /* 0x000fe200078e0204 */
[----:B------:R-:W-:Y:S02]  /*10e0*/  IADD3 R3, PT, PT, R6, -0x7, R3 ;  /* 0xfffffff906037810 */ /* 0x000fe40007ffe003 */
[----:B------:R-:W-:-:S03]  /*10f0*/  FADD.FTZ R9, -RZ, -UR4 ;  /* 0x80000004ff097e21 */ /* 0x000fc60008010100 */
[----:B------:R-:W0:Y:S02]  /*1100*/  MUFU.RCP R8, UR4 ;  /* 0x0000000400087d08 */ /* 0x000e240008001000 */
[----:B0-----:R-:W-:-:S04]  /*1110*/  FFMA R11, R8, R9, 1 ;  /* 0x3f800000080b7423 */ /* 0x001fc80000000009 */
[----:B------:R-:W-:-:S04]  /*1120*/  FFMA R11, R8, R11, R8 ;  /* 0x0000000b080b7223 */ /* 0x000fc80000000008 */
[----:B------:R-:W-:-:S04]  /*1130*/  FFMA R4, R0, R11, RZ ;  /* 0x0000000b00047223 */ /* 0x000fc800000000ff */
[----:B------:R-:W-:-:S04]  /*1140*/  FFMA R8, R9, R4, R0 ;  /* 0x0000000409087223 */ /* 0x000fc80000000000 */
[----:B------:R-:W-:-:S04]  /*1150*/  FFMA R8, R11, R8, R4 ;  /* 0x000000080b087223 */ /* 0x000fc80000000004 */
[----:B------:R-:W-:-:S04]  /*1160*/  FFMA R9, R9, R8, R0 ;  /* 0x0000000809097223 */ /* 0x000fc80000000000 */
[----:B------:R-:W-:-:S05]  /*1170*/  FFMA R4, R11, R9, R8 ;  /* 0x000000090b047223 */ /* 0x000fca0000000008 */
[----:B------:R-:W-:-:S04]  /*1180*/  SHF.R.U32.HI R0, RZ, 0x17, R4 ;  /* 0x00000017ff007819 */ /* 0x000fc80000011604 */
[----:B------:R-:W-:-:S04]  /*1190*/  LOP3.LUT R0, R0, 0xff, RZ, 0xc0, !PT ;  /* 0x000000ff00007812 */ /* 0x000fc800078ec0ff */
[----:B------:R-:W-:-:S05]  /*11a0*/  IADD3 R10, PT, PT, R0, R3, RZ ;  /* 0x00000003000a7210 */ /* 0x000fca0007ffe0ff */
[----:B------:R-:W-:-:S05]  /*11b0*/  VIADD R0, R10, 0xffffffff ;  /* 0xffffffff0a007836 */ /* 0x000fca0000000000 */
[----:B------:R-:W-:-:S13]  /*11c0*/  ISETP.GE.U32.AND P0, PT, R0, 0xfe, PT ;  /* 0x000000fe0000780c */ /* 0x000fda0003f06070 */
[----:B------:R-:W-:Y:S05]  /*11d0*/  @!P0 BRA `(.L_x_10) ;  /* 0x0000000000808947 */ /* 0x000fea0003800000 */
[----:B------:R-:W-:-:S13]  /*11e0*/  ISETP.GT.AND P0, PT, R10, 0xfe, PT ;  /* 0x000000fe0a00780c */ /* 0x000fda0003f04270 */
[----:B------:R-:W-:Y:S05]  /*11f0*/  @P0 BRA `(.L_x_11) ;  /* 0x00000000006c0947 */ /* 0x000fea0003800000 */
[----:B------:R-:W-:-:S13]  /*1200*/  ISETP.GE.AND P0, PT, R10, 0x1, PT ;  /* 0x000000010a00780c */ /* 0x000fda0003f06270 */
[----:B------:R-:W-:Y:S05]  /*1210*/  @P0 BRA `(.L_x_12) ;  /* 0x0000000000980947 */ /* 0x000fea0003800000 */
[----:B------:R-:W-:Y:S02]  /*1220*/  ISETP.GE.AND P0, PT, R10, -0x18, PT ;  /* 0xffffffe80a00780c */ /* 0x000fe40003f06270 */
[----:B------:R-:W-:-:S11]  /*1230*/  LOP3.LUT R4, R4, 0x80000000, RZ, 0xc0, !PT ;  /* 0x8000000004047812 */ /* 0x000fd600078ec0ff */
[----:B------:R-:W-:Y:S05]  /*1240*/  @!P0 BRA `(.L_x_12) ;  /* 0x00000000008c8947 */ /* 0x000fea0003800000 */
[CCC-:B------:R-:W-:Y:S01]  /*1250*/  FFMA.RZ R0, R11.reuse, R9.reuse, R8.reuse ;  /* 0x000000090b007223 */ /* 0x1c0fe2000000c008 */
[C---:B------:R-:W-:Y:S01]  /*1260*/  VIADD R6, R10.reuse, 0x20 ;  /* 0x000000200a067836 */ /* 0x040fe20000000000 */
[C---:B------:R-:W-:Y:S02]  /*1270*/  ISETP.NE.AND P2, PT, R10.reuse, RZ, PT ;  /* 0x000000ff0a00720c */ /* 0x040fe40003f45270 */
[----:B------:R-:W-:Y:S02]  /*1280*/  ISETP.NE.AND P1, PT, R10, RZ, PT ;  /* 0x000000ff0a00720c */ /* 0x000fe40003f25270 */
[----:B------:R-:W-:Y:S01]  /*1290*/  LOP3.LUT R3, R0, 0x7fffff, RZ, 0xc0, !PT ;  /* 0x007fffff00037812 */ /* 0x000fe200078ec0ff */
[CCC-:B------:R-:W-:Y:S01]  /*12a0*/  FFMA.RP R0, R11.reuse, R9.reuse, R8.reuse ;  /* 0x000000090b007223 */ /* 0x1c0fe20000008008 */
[----:B------:R-:W-:Y:S01]  /*12b0*/  FFMA.RM R11, R11, R9, R8 ;  /* 0x000000090b0b7223 */ /* 0x000fe20000004008 */
[----:B------:R-:W-:Y:S01]  /*12c0*/  IMAD.MOV R8, RZ, RZ, -R10 ;  /* 0x000000ffff087224 */ /* 0x000fe200078e0a0a */
[----:B------:R-:W-:-:S03]  /*12d0*/  LOP3.LUT R3, R3, 0x800000, RZ, 0xfc, !PT ;  /* 0x0080000003037812 */ /* 0x000fc600078efcff */
[----:B------:R-:W-:Y:S02]  /*12e0*/  FSETP.NEU.FTZ.AND P0, PT, R0, R11, PT ;  /* 0x0000000b0000720b */ /* 0x000fe40003f1d000 */
[----:B------:R-:W-:Y:S02]  /*12f0*/  SHF.L.U32 R6, R3, R6, RZ ;  /* 0x0000000603067219 */ /* 0x000fe400000006ff */
[----:B------:R-:W-:Y:S02]  /*1300*/  SEL R0, R8, RZ, P2 ;  /* 0x000000ff08007207 */ /* 0x000fe40001000000 */
[----:B------:R-:W-:Y:S02]  /*1310*/  ISETP.NE.AND P1, PT, R6, RZ, P1 ;  /* 0x000000ff0600720c */ /* 0x000fe40000f25270 */
[----:B------:R-:W-:Y:S02]  /*1320*/  SHF.R.U32.HI R0, RZ, R0, R3 ;  /* 0x00000000ff007219 */ /* 0x000fe40000011603 */
[----:B------:R-:W-:-:S02]  /*1330*/  PLOP3.LUT P0, PT, P0, P1, PT, 0xf8, 0x8f ;  /* 0x00000000008f781c */ /* 0x000fc40000703f70 */
[----:B------:R-:W-:Y:S02]  /*1340*/  SHF.R.U32.HI R6, RZ, 0x1, R0 ;  /* 0x00000001ff067819 */ /* 0x000fe40000011600 */
[----:B------:R-:W-:-:S04]  /*1350*/  SEL R3, RZ, 0x1, !P0 ;  /* 0x00000001ff037807 */ /* 0x000fc80004000000 */
[----:B------:R-:W-:-:S04]  /*1360*/  LOP3.LUT R3, R3, 0x1, R6, 0xf8, !PT ;  /* 0x0000000103037812 */ /* 0x000fc800078ef806 */
[----:B------:R-:W-:-:S04]  /*1370*/  LOP3.LUT R3, R3, R0, RZ, 0xc0, !PT ;  /* 0x0000000003037212 */ /* 0x000fc800078ec0ff */
[----:B------:R-:W-:-:S04]  /*1380*/  IADD3 R3, PT, PT, R6, R3, RZ ;  /* 0x0000000306037210 */ /* 0x000fc80007ffe0ff */
[----:B------:R-:W-:Y:S01]  /*1390*/  LOP3.LUT R4, R3, R4, RZ, 0xfc, !PT ;  /* 0x0000000403047212 */ /* 0x000fe200078efcff */
[----:B------:R-:W-:Y:S06]  /*13a0*/  BRA `(.L_x_12) ;  /* 0x0000000000347947 */ /* 0x000fec0003800000 */
.L_x_11:
[----:B------:R-:W-:-:S04]  /*13b0*/  LOP3.LUT R4, R4, 0x80000000, RZ, 0xc0, !PT ;  /* 0x8000000004047812 */ /* 0x000fc800078ec0ff */
[----:B------:R-:W-:Y:S01]  /*13c0*/  LOP3.LUT R4, R4, 0x7f800000, RZ, 0xfc, !PT ;  /* 0x7f80000004047812 */ /* 0x000fe200078efcff */
[----:B------:R-:W-:Y:S06]  /*13d0*/  BRA `(.L_x_12) ;  /* 0x0000000000287947 */ /* 0x000fec0003800000 */
.L_x_10:
[----:B------:R-:W-:Y:S01]  /*13e0*/  IMAD R4, R3, 0x800000, R4 ;  /* 0x0080000003047824 */ /* 0x000fe200078e0204 */
[----:B------:R-:W-:Y:S06]  /*13f0*/  BRA `(.L_x_12) ;  /* 0x0000000000207947 */ /* 0x000fec0003800000 */
.L_x_9:
[----:B------:R-:W-:-:S04]  /*1400*/  LOP3.LUT R4, R9, 0x80000000, R4, 0x48, !PT ;  /* 0x8000000009047812 */ /* 0x000fc800078e4804 */
[----:B------:R-:W-:Y:S01]  /*1410*/  LOP3.LUT R4, R4, 0x7f800000, RZ, 0xfc, !PT ;  /* 0x7f80000004047812 */ /* 0x000fe200078efcff */
[----:B------:R-:W-:Y:S06]  /*1420*/  BRA `(.L_x_12) ;  /* 0x0000000000147947 */ /* 0x000fec0003800000 */
.L_x_8:
[----:B------:R-:W-:Y:S01]  /*1430*/  LOP3.LUT R4, R9, 0x80000000, R4, 0x48, !PT ;  /* 0x8000000009047812 */ /* 0x000fe200078e4804 */
[----:B------:R-:W-:Y:S06]  /*1440*/  BRA `(.L_x_12) ;  /* 0x00000000000c7947 */ /* 0x000fec0003800000 */
.L_x_7:
[----:B------:R-:W0:Y:S01]  /*1450*/  MUFU.RSQ R4, -QNAN ;  /* 0xffc0000000047908 */ /* 0x000e220000001400 */
[----:B------:R-:W-:Y:S05]  /*1460*/  BRA `(.L_x_12) ;  /* 0x0000000000047947 */ /* 0x000fea0003800000 */
.L_x_6:
[----:B------:R-:W-:-:S07]  /*1470*/  FADD.FTZ R4, R0, 180 ;  /* 0x4334000000047421 */ /* 0x000fce0000010000 */
.L_x_12:
[----:B------:R-:W-:-:S04]  /*1480*/  IMAD.MOV.U32 R3, RZ, RZ, 0x0 ;  /* 0x00000000ff037424 */ /* 0x000fc800078e00ff */
[----:B0-----:R-:W-:Y:S05]  /*1490*/  RET.REL.NODEC R2 `(_Z17Rotate3D_bilinearPfS_iif) ;  /* 0xffffffe802d87950 */ /* 0x001fea0003c3ffff */
.L_x_13:
[----:B------:R-:W-:-:S00]  /*14a0*/  BRA `(.L_x_13) ;  /* 0xfffffffc00fc7947 */ /* 0x000fc0000383ffff */
[----:B------:R-:W-:-:S00]  /*14b0*/  NOP ;  /* 0x0000000000007918 */ /* 0x000fc00000000000 */
        /* <DEDUP_REMOVED lines=12> */
.L_x_14:


//--------------------- .nv.global.init           --------------------------
	.section	.nv.global.init,"aw",@progbits
	.align	4
.nv.global.init:
	.type		__cudart_i2opi_f,@object
	.size		__cudart_i2opi_f,(.L_0 - __cudart_i2opi_f)
__cudart_i2opi_f:
        /*0000*/ 	.byte	0x41, 0x90, 0x43, 0x3c, 0x99, 0x95, 0x62, 0xdb, 0xc0, 0xdd, 0x34, 0xf5, 0xd1, 0x57, 0x27, 0xfc
        /*0010*/ 	.byte	0x29, 0x15, 0x44, 0x4e, 0x6e, 0x83, 0xf9, 0xa2
.L_0:


//--------------------- .nv.shared.reserved.0     --------------------------
	.section	.nv.shared.reserved.0,"aw",@nobits
	.weak		__nv_reservedSMEM_offset_0_alias
	.size		__nv_reservedSMEM_offset_0_alias, 0, 64
	.other		__nv_reservedSMEM_offset_0_alias,@"STO_CUDA_RESERVED_SHARED STV_DEFAULT"
__nv_reservedSMEM_offset_0_alias:
	.zero		0
	.zero		64


//--------------------- .nv.constant0._Z17Rotate3D_bilinearPfS_iif --------------------------
	.section	.nv.constant0._Z17Rotate3D_bilinearPfS_iif,"a",@progbits
	.sectionflags	@""
	.align	4
.nv.constant0._Z17Rotate3D_bilinearPfS_iif:
	.zero		924


//--------------------- SYMBOLS --------------------------

	.type		.nv.reservedSmem.offset0,@object
	.size		.nv.reservedSmem.offset0,0x4
